//
// Generated by NVIDIA NVVM Compiler
//
// Compiler Build ID: CL-36424714
// Cuda compilation tools, release 13.0, V13.0.88
// Based on NVVM 20.0.0
//

.version 9.0
.target sm_100
.address_size 64

	// .globl	_Z6vecAddPfS_S_

.visible .entry _Z6vecAddPfS_S_(
	.param .u64 .ptr .align 1 _Z6vecAddPfS_S__param_0,
	.param .u64 .ptr .align 1 _Z6vecAddPfS_S__param_1,
	.param .u64 .ptr .align 1 _Z6vecAddPfS_S__param_2
)
{
	.reg .pred 	%p<2>;
	.reg .b32 	%r<5>;
	.reg .b32 	%f<4>;
	.reg .b64 	%rd<11>;

	ld.param.u64 	%rd1, [_Z6vecAddPfS_S__param_0];
	ld.param.u64 	%rd2, [_Z6vecAddPfS_S__param_1];
	ld.param.u64 	%rd3, [_Z6vecAddPfS_S__param_2];
	mov.u32 	%r2, %ctaid.x;
	mov.u32 	%r3, %ntid.x;
	mov.u32 	%r4, %tid.x;
	mad.lo.s32 	%r1, %r2, %r3, %r4;
	setp.gt.s32 	%p1, %r1, 51199999;
	@%p1 bra 	$L__BB0_2;
	cvta.to.global.u64 	%rd4, %rd1;
	cvta.to.global.u64 	%rd5, %rd2;
	cvta.to.global.u64 	%rd6, %rd3;
	mul.wide.s32 	%rd7, %r1, 4;
	add.s64 	%rd8, %rd4, %rd7;
	ld.global.f32 	%f1, [%rd8];
	add.s64 	%rd9, %rd5, %rd7;
	ld.global.f32 	%f2, [%rd9];
	add.f32 	%f3, %f1, %f2;
	add.s64 	%rd10, %rd6, %rd7;
	st.global.f32 	[%rd10], %f3;
$L__BB0_2:
	ret;

}


// ===== COMPILED SASS (sm_100) =====

	.target	sm_100

	.elftype	@"ET_EXEC"


//--------------------- .note.nv.tkinfo           --------------------------
	.section	.note.nv.tkinfo,"",@"SHT_NOTE"
	.sectionflags	@"SHF_NOTE_NV_TKINFO"
	.tkinfo
        /*0018*/ 	.word	0x00000002
        /*0030*/ 	.string	""
        /*0030*/ 	.string	"ptxas"
        /*0030*/ 	.string	"Cuda compilation tools, release 13.0, V13.0.88"
        /*0030*/ 	.string	"Build cuda_13.0.r13.0/compiler.36424714_0"
        /*0030*/ 	.string	"-arch sm_100 -m 64 "



//--------------------- .note.nv.cuinfo           --------------------------
	.section	.note.nv.cuinfo,"",@"SHT_NOTE"
	.sectionflags	@"SHF_NOTE_NV_CUINFO"
        /*0018*/ 	.short	0x0002
        /*001a*/ 	.short	0x0064
        /*001c*/ 	.short	0x0082
	.zero		2


//--------------------- .nv.info                  --------------------------
	.section	.nv.info,"",@"SHT_CUDA_INFO"
	.align	4


	//----- nvinfo : EIATTR_REGCOUNT
	.align		4
        /*0000*/ 	.byte	0x04, 0x2f
        /*0002*/ 	.short	(.L_1 - .L_0)
	.align		4
.L_0:
        /*0004*/ 	.word	index@(_Z6vecAddPfS_S_)
        /*0008*/ 	.word	0x0000000c


	//----- nvinfo : EIATTR_FRAME_SIZE
	.align		4
.L_1:
        /*000c*/ 	.byte	0x04, 0x11
        /*000e*/ 	.short	(.L_3 - .L_2)
	.align		4
.L_2:
        /*0010*/ 	.word	index@(_Z6vecAddPfS_S_)
        /*0014*/ 	.word	0x00000000


	//----- nvinfo : EIATTR_MIN_STACK_SIZE
	.align		4
.L_3:
        /*0018*/ 	.byte	0x04, 0x12
        /*001a*/ 	.short	(.L_5 - .L_4)
	.align		4
.L_4:
        /*001c*/ 	.word	index@(_Z6vecAddPfS_S_)
        /*0020*/ 	.word	0x00000000
.L_5:


//--------------------- .nv.compat                --------------------------
	.section	.nv.compat,"",@"SHT_CUDA_COMPAT_INFO"
	.align	4
        /*0000*/ 	.byte	0x02, 0x09, 0x00, 0x00, 0x02, 0x02, 0x01, 0x00, 0x02, 0x05, 0x05, 0x00, 0x03, 0x07, 0x01, 0x01
        /*0010*/ 	.byte	0x02, 0x03, 0x00, 0x00, 0x02, 0x06, 0x01, 0x00, 0x04, 0x0b, 0x08, 0x00, 0x09, 0x00, 0x00, 0x00
        /*0020*/ 	.byte	0x00, 0x00, 0x00, 0x00


//--------------------- .nv.info._Z6vecAddPfS_S_  --------------------------
	.section	.nv.info._Z6vecAddPfS_S_,"",@"SHT_CUDA_INFO"
	.sectionflags	@""
	.align	4


	//----- nvinfo : EIATTR_CUDA_API_VERSION
	.align		4
        /*0000*/ 	.byte	0x04, 0x37
        /*0002*/ 	.short	(.L_7 - .L_6)
.L_6:
        /*0004*/ 	.word	0x00000082


	//----- nvinfo : EIATTR_KPARAM_INFO
	.align		4
.L_7:
        /*0008*/ 	.byte	0x04, 0x17
        /*000a*/ 	.short	(.L_9 - .L_8)
.L_8:
        /*000c*/ 	.word	0x00000000
        /*0010*/ 	.short	0x0002
        /*0012*/ 	.short	0x0010
        /*0014*/ 	.byte	0x00, 0xf5, 0x21, 0x00


	//----- nvinfo : EIATTR_KPARAM_INFO
	.align		4
.L_9:
        /*0018*/ 	.byte	0x04, 0x17
        /*001a*/ 	.short	(.L_11 - .L_10)
.L_10:
        /*001c*/ 	.word	0x00000000
        /*0020*/ 	.short	0x0001
        /*0022*/ 	.short	0x0008
        /*0024*/ 	.byte	0x00, 0xf5, 0x21, 0x00


	//----- nvinfo : EIATTR_KPARAM_INFO
	.align		4
.L_11:
        /*0028*/ 	.byte	0x04, 0x17
        /*002a*/ 	.short	(.L_13 - .L_12)
.L_12:
        /*002c*/ 	.word	0x00000000
        /*0030*/ 	.short	0x0000
        /*0032*/ 	.short	0x0000
        /*0034*/ 	.byte	0x00, 0xf5, 0x21, 0x00


	//----- nvinfo : EIATTR_SPARSE_MMA_MASK
	.align		4
.L_13:
        /*0038*/ 	.byte	0x03, 0x50
        /*003a*/ 	.short	0x0000


	//----- nvinfo : EIATTR_MAXREG_COUNT
	.align		4
        /*003c*/ 	.byte	0x03, 0x1b
        /*003e*/ 	.short	0x00ff


	//----- nvinfo : EIATTR_MERCURY_ISA_VERSION
	.align		4
        /*0040*/ 	.byte	0x03, 0x5f
        /*0042*/ 	.short	0x0101


	//----- nvinfo : EIATTR_VRC_CTA_INIT_COUNT
	.align		4
        /*0044*/ 	.byte	0x02, 0x4a
	.zero		1
	.zero		1


	//----- nvinfo : EIATTR_EXIT_INSTR_OFFSETS
	.align		4
        /*0048*/ 	.byte	0x04, 0x1c
        /*004a*/ 	.short	(.L_15 - .L_14)


	//   ....[0]....
.L_14:
        /*004c*/ 	.word	0x00000060


	//   ....[1]....
        /*0050*/ 	.word	0x00000120


	//----- nvinfo : EIATTR_CBANK_PARAM_SIZE
	.align		4
.L_15:
        /*0054*/ 	.byte	0x03, 0x19
        /*0056*/ 	.short	0x0018


	//----- nvinfo : EIATTR_PARAM_CBANK
	.align		4
        /*0058*/ 	.byte	0x04, 0x0a
        /*005a*/ 	.short	(.L_17 - .L_16)
	.align		4
.L_16:
        /*005c*/ 	.word	index@(.nv.constant0._Z6vecAddPfS_S_)
        /*0060*/ 	.short	0x0380
        /*0062*/ 	.short	0x0018


	//----- nvinfo : EIATTR_SW_WAR
	.align		4
.L_17:
        /*0064*/ 	.byte	0x04, 0x36
        /*0066*/ 	.short	(.L_19 - .L_18)
.L_18:
        /*0068*/ 	.word	0x00000008
.L_19:


//--------------------- .nv.callgraph             --------------------------
	.section	.nv.callgraph,"",@"SHT_CUDA_CALLGRAPH"
	.align	4
	.sectionentsize	8
	.align		4
        /*0000*/ 	.word	0x00000000
	.align		4
        /*0004*/ 	.word	0xffffffff
	.align		4
        /*0008*/ 	.word	0x00000000
	.align		4
        /*000c*/ 	.word	0xfffffffe
	.align		4
        /*0010*/ 	.word	0x00000000
	.align		4
        /*0014*/ 	.word	0xfffffffd
	.align		4
        /*0018*/ 	.word	0x00000000
	.align		4
        /*001c*/ 	.word	0xfffffffc


//--------------------- .text._Z6vecAddPfS_S_     --------------------------
	.section	.text._Z6vecAddPfS_S_,"ax",@progbits
	.align	128
        .global         _Z6vecAddPfS_S_
        .type           _Z6vecAddPfS_S_,@function
        .size           _Z6vecAddPfS_S_,(.L_x_1 - _Z6vecAddPfS_S_)
        .other          _Z6vecAddPfS_S_,@"STO_CUDA_ENTRY STV_DEFAULT"
_Z6vecAddPfS_S_:
.text._Z6vecAddPfS_S_:
[----:B------:R-:W-:Y:S01]  /*0000*/  LDC R1, c[0x0][0x37c] ;  /* 0x0000df00ff017b82 */ /* 0x000fe20000000800 */
[----:B------:R-:W0:Y:S07]  /*0010*/  S2R R0, SR_TID.X ;  /* 0x0000000000007919 */ /* 0x000e2e0000002100 */
[----:B------:R-:W0:Y:S08]  /*0020*/  S2UR UR4, SR_CTAID.X ;  /* 0x00000000000479c3 */ /* 0x000e300000002500 */
[----:B------:R-:W0:Y:S02]  /*0030*/  LDC R9, c[0x0][0x360] ;  /* 0x0000d800ff097b82 */ /* 0x000e240000000800 */
[----:B0-----:R-:W-:-:S05]  /*0040*/  IMAD R9, R9, UR4, R0 ;  /* 0x0000000409097c24 */ /* 0x001fca000f8e0200 */
[----:B------:R-:W-:-:S13]  /*0050*/  ISETP.GT.AND P0, PT, R9, 0x30d3fff, PT ;  /* 0x030d3fff0900780c */ /* 0x000fda0003f04270 */
[----:B------:R-:W-:Y:S05]  /*0060*/  @P0 EXIT ;  /* 0x000000000000094d */ /* 0x000fea0003800000 */
[----:B------:R-:W0:Y:S01]  /*0070*/  LDC.64 R2, c[0x0][0x380] ;  /* 0x0000e000ff027b82 */ /* 0x000e220000000a00 */
[----:B------:R-:W1:Y:S07]  /*0080*/  LDCU.64 UR4, c[0x0][0x358] ;  /* 0x00006b00ff0477ac */ /* 0x000e6e0008000a00 */
[----:B------:R-:W2:Y:S08]  /*0090*/  LDC.64 R4, c[0x0][0x388] ;  /* 0x0000e200ff047b82 */ /* 0x000eb00000000a00 */
[----:B------:R-:W3:Y:S01]  /*00a0*/  LDC.64 R6, c[0x0][0x390] ;  /* 0x0000e400ff067b82 */ /* 0x000ee20000000a00 */
[----:B0-----:R-:W-:-:S06]  /*00b0*/  IMAD.WIDE R2, R9, 0x4, R2 ;  /* 0x0000000409027825 */ /* 0x001fcc00078e0202 */
[----:B-1----:R-:W4:Y:S01]  /*00c0*/  LDG.E R2, desc[UR4][R2.64] ;  /* 0x0000000402027981 */ /* 0x002f22000c1e1900 */
[----:B--2---:R-:W-:-:S06]  /*00d0*/  IMAD.WIDE R4, R9, 0x4, R4 ;  /* 0x0000000409047825 */ /* 0x004fcc00078e0204 */
[----:B------:R-:W4:Y:S01]  /*00e0*/  LDG.E R5, desc[UR4][R4.64] ;  /* 0x0000000404057981 */ /* 0x000f22000c1e1900 */
[----:B---3--:R-:W-:-:S04]  /*00f0*/  IMAD.WIDE R6, R9, 0x4, R6 ;  /* 0x0000000409067825 */ /* 0x008fc800078e0206 */
[----:B----4-:R-:W-:-:S05]  /*0100*/  FADD R9, R2, R5 ;  /* 0x0000000502097221 */ /* 0x010fca0000000000 */
[----:B------:R-:W-:Y:S01]  /*0110*/  STG.E desc[UR4][R6.64], R9 ;  /* 0x0000000906007986 */ /* 0x000fe2000c101904 */
[----:B------:R-:W-:Y:S05]  /*0120*/  EXIT ;  /* 0x000000000000794d */ /* 0x000fea0003800000 */
.L_x_0:
[----:B------:R-:W-:-:S00]  /*0130*/  BRA `(.L_x_0) ;  /* 0xfffffffc00fc7947 */ /* 0x000fc0000383ffff */
[----:B------:R-:W-:-:S00]  /*0140*/  NOP ;  /* 0x0000000000007918 */ /* 0x000fc00000000000 */
        /* <DEDUP_REMOVED lines=11> */
.L_x_1:


//--------------------- .nv.shared.reserved.0     --------------------------
	.section	.nv.shared.reserved.0,"aw",@nobits
	.weak		__nv_reservedSMEM_offset_0_alias
	.size		__nv_reservedSMEM_offset_0_alias, 0, 64
	.other		__nv_reservedSMEM_offset_0_alias,@"STO_CUDA_RESERVED_SHARED STV_DEFAULT"
__nv_reservedSMEM_offset_0_alias:
	.zero		0
	.zero		64


//--------------------- .nv.constant0._Z6vecAddPfS_S_ --------------------------
	.section	.nv.constant0._Z6vecAddPfS_S_,"a",@progbits
	.sectionflags	@""
	.align	4
.nv.constant0._Z6vecAddPfS_S_:
	.zero		920


//--------------------- SYMBOLS --------------------------

	.type		.nv.reservedSmem.offset0,@object
	.size		.nv.reservedSmem.offset0,0x4
